//
// Generated by NVIDIA NVVM Compiler
//
// Compiler Build ID: CL-36424714
// Cuda compilation tools, release 13.0, V13.0.88
// Based on NVVM 20.0.0
//

.version 9.0
.target sm_100
.address_size 64

	// .globl	_Z13swiglu_kernelPKfPfi

.visible .entry _Z13swiglu_kernelPKfPfi(
	.param .u64 .ptr .align 1 _Z13swiglu_kernelPKfPfi_param_0,
	.param .u64 .ptr .align 1 _Z13swiglu_kernelPKfPfi_param_1,
	.param .u32 _Z13swiglu_kernelPKfPfi_param_2
)
{
	.reg .pred 	%p<2>;
	.reg .b32 	%r<8>;
	.reg .b32 	%f<18>;
	.reg .b64 	%rd<10>;

	ld.param.u64 	%rd1, [_Z13swiglu_kernelPKfPfi_param_0];
	ld.param.u64 	%rd2, [_Z13swiglu_kernelPKfPfi_param_1];
	ld.param.u32 	%r2, [_Z13swiglu_kernelPKfPfi_param_2];
	mov.u32 	%r3, %ntid.x;
	mov.u32 	%r4, %ctaid.x;
	mov.u32 	%r5, %tid.x;
	mad.lo.s32 	%r1, %r3, %r4, %r5;
	setp.ge.s32 	%p1, %r1, %r2;
	@%p1 bra 	$L__BB0_2;
	cvta.to.global.u64 	%rd3, %rd1;
	cvta.to.global.u64 	%rd4, %rd2;
	mul.wide.s32 	%rd5, %r1, 4;
	add.s64 	%rd6, %rd3, %rd5;
	ld.global.f32 	%f1, [%rd6];
	mul.wide.s32 	%rd7, %r2, 4;
	add.s64 	%rd8, %rd6, %rd7;
	ld.global.f32 	%f2, [%rd8];
	fma.rn.f32 	%f3, %f1, 0fBBBB989D, 0f3F000000;
	cvt.sat.f32.f32 	%f4, %f3;
	mov.f32 	%f5, 0f4B400001;
	mov.f32 	%f6, 0f437C0000;
	fma.rm.f32 	%f7, %f4, %f6, %f5;
	add.f32 	%f8, %f7, 0fCB40007F;
	neg.f32 	%f9, %f8;
	fma.rn.f32 	%f10, %f1, 0fBFB8AA3B, %f9;
	fma.rn.f32 	%f11, %f1, 0fB2A57060, %f10;
	mov.b32 	%r6, %f7;
	shl.b32 	%r7, %r6, 23;
	mov.b32 	%f12, %r7;
	ex2.approx.ftz.f32 	%f13, %f11;
	fma.rn.f32 	%f14, %f13, %f12, 0f3F800000;
	rcp.rn.f32 	%f15, %f14;
	mul.f32 	%f16, %f1, %f15;
	mul.f32 	%f17, %f2, %f16;
	add.s64 	%rd9, %rd4, %rd5;
	st.global.f32 	[%rd9], %f17;
$L__BB0_2:
	ret;

}


// ===== COMPILED SASS (sm_100) =====

	.target	sm_100

	.elftype	@"ET_EXEC"


//--------------------- .note.nv.tkinfo           --------------------------
	.section	.note.nv.tkinfo,"",@"SHT_NOTE"
	.sectionflags	@"SHF_NOTE_NV_TKINFO"
	.tkinfo
        /*0018*/ 	.word	0x00000002
        /*0030*/ 	.string	""
        /*0030*/ 	.string	"ptxas"
        /*0030*/ 	.string	"Cuda compilation tools, release 13.0, V13.0.88"
        /*0030*/ 	.string	"Build cuda_13.0.r13.0/compiler.36424714_0"
        /*0030*/ 	.string	"-arch sm_100 -m 64 "



//--------------------- .note.nv.cuinfo           --------------------------
	.section	.note.nv.cuinfo,"",@"SHT_NOTE"
	.sectionflags	@"SHF_NOTE_NV_CUINFO"
        /*0018*/ 	.short	0x0002
        /*001a*/ 	.short	0x0064
        /*001c*/ 	.short	0x0082
	.zero		2


//--------------------- .nv.info                  --------------------------
	.section	.nv.info,"",@"SHT_CUDA_INFO"
	.align	4


	//----- nvinfo : EIATTR_REGCOUNT
	.align		4
        /*0000*/ 	.byte	0x04, 0x2f
        /*0002*/ 	.short	(.L_1 - .L_0)
	.align		4
.L_0:
        /*0004*/ 	.word	index@(_Z13swiglu_kernelPKfPfi)
        /*0008*/ 	.word	0x00000010


	//----- nvinfo : EIATTR_FRAME_SIZE
	.align		4
.L_1:
        /*000c*/ 	.byte	0x04, 0x11
        /*000e*/ 	.short	(.L_3 - .L_2)
	.align		4
.L_2:
        /*0010*/ 	.word	index@($__internal_0_$__cuda_sm20_rcp_rn_f32_slowpath)
        /*0014*/ 	.word	0x00000000


	//----- nvinfo : EIATTR_FRAME_SIZE
	.align		4
.L_3:
        /*0018*/ 	.byte	0x04, 0x11
        /*001a*/ 	.short	(.L_5 - .L_4)
	.align		4
.L_4:
        /*001c*/ 	.word	index@(_Z13swiglu_kernelPKfPfi)
        /*0020*/ 	.word	0x00000000


	//----- nvinfo : EIATTR_MIN_STACK_SIZE
	.align		4
.L_5:
        /*0024*/ 	.byte	0x04, 0x12
        /*0026*/ 	.short	(.L_7 - .L_6)
	.align		4
.L_6:
        /*0028*/ 	.word	index@(_Z13swiglu_kernelPKfPfi)
        /*002c*/ 	.word	0x00000000
.L_7:


//--------------------- .nv.compat                --------------------------
	.section	.nv.compat,"",@"SHT_CUDA_COMPAT_INFO"
	.align	4
        /*0000*/ 	.byte	0x02, 0x09, 0x00, 0x00, 0x02, 0x02, 0x01, 0x00, 0x02, 0x05, 0x05, 0x00, 0x03, 0x07, 0x01, 0x01
        /*0010*/ 	.byte	0x02, 0x03, 0x00, 0x00, 0x02, 0x06, 0x01, 0x00, 0x04, 0x0b, 0x08, 0x00, 0x09, 0x00, 0x00, 0x00
        /*0020*/ 	.byte	0x00, 0x00, 0x00, 0x00


//--------------------- .nv.info._Z13swiglu_kernelPKfPfi --------------------------
	.section	.nv.info._Z13swiglu_kernelPKfPfi,"",@"SHT_CUDA_INFO"
	.sectionflags	@""
	.align	4


	//----- nvinfo : EIATTR_CUDA_API_VERSION
	.align		4
        /*0000*/ 	.byte	0x04, 0x37
        /*0002*/ 	.short	(.L_9 - .L_8)
.L_8:
        /*0004*/ 	.word	0x00000082


	//----- nvinfo : EIATTR_KPARAM_INFO
	.align		4
.L_9:
        /*0008*/ 	.byte	0x04, 0x17
        /*000a*/ 	.short	(.L_11 - .L_10)
.L_10:
        /*000c*/ 	.word	0x00000000
        /*0010*/ 	.short	0x0002
        /*0012*/ 	.short	0x0010
        /*0014*/ 	.byte	0x00, 0xf0, 0x11, 0x00


	//----- nvinfo : EIATTR_KPARAM_INFO
	.align		4
.L_11:
        /*0018*/ 	.byte	0x04, 0x17
        /*001a*/ 	.short	(.L_13 - .L_12)
.L_12:
        /*001c*/ 	.word	0x00000000
        /*0020*/ 	.short	0x0001
        /*0022*/ 	.short	0x0008
        /*0024*/ 	.byte	0x00, 0xf5, 0x21, 0x00


	//----- nvinfo : EIATTR_KPARAM_INFO
	.align		4
.L_13:
        /*0028*/ 	.byte	0x04, 0x17
        /*002a*/ 	.short	(.L_15 - .L_14)
.L_14:
        /*002c*/ 	.word	0x00000000
        /*0030*/ 	.short	0x0000
        /*0032*/ 	.short	0x0000
        /*0034*/ 	.byte	0x00, 0xf5, 0x21, 0x00


	//----- nvinfo : EIATTR_SPARSE_MMA_MASK
	.align		4
.L_15:
        /*0038*/ 	.byte	0x03, 0x50
        /*003a*/ 	.short	0x0000


	//----- nvinfo : EIATTR_MAXREG_COUNT
	.align		4
        /*003c*/ 	.byte	0x03, 0x1b
        /*003e*/ 	.short	0x00ff


	//----- nvinfo : EIATTR_MERCURY_ISA_VERSION
	.align		4
        /*0040*/ 	.byte	0x03, 0x5f
        /*0042*/ 	.short	0x0101


	//----- nvinfo : EIATTR_VRC_CTA_INIT_COUNT
	.align		4
        /*0044*/ 	.byte	0x02, 0x4a
	.zero		1
	.zero		1


	//----- nvinfo : EIATTR_EXIT_INSTR_OFFSETS
	.align		4
        /*0048*/ 	.byte	0x04, 0x1c
        /*004a*/ 	.short	(.L_17 - .L_16)


	//   ....[0]....
.L_16:
        /*004c*/ 	.word	0x00000070


	//   ....[1]....
        /*0050*/ 	.word	0x000002a0


	//----- nvinfo : EIATTR_CRS_STACK_SIZE
	.align		4
.L_17:
        /*0054*/ 	.byte	0x04, 0x1e
        /*0056*/ 	.short	(.L_19 - .L_18)
.L_18:
        /*0058*/ 	.word	0x00000000


	//----- nvinfo : EIATTR_CBANK_PARAM_SIZE
	.align		4
.L_19:
        /*005c*/ 	.byte	0x03, 0x19
        /*005e*/ 	.short	0x0014


	//----- nvinfo : EIATTR_PARAM_CBANK
	.align		4
        /*0060*/ 	.byte	0x04, 0x0a
        /*0062*/ 	.short	(.L_21 - .L_20)
	.align		4
.L_20:
        /*0064*/ 	.word	index@(.nv.constant0._Z13swiglu_kernelPKfPfi)
        /*0068*/ 	.short	0x0380
        /*006a*/ 	.short	0x0014


	//----- nvinfo : EIATTR_SW_WAR
	.align		4
.L_21:
        /*006c*/ 	.byte	0x04, 0x36
        /*006e*/ 	.short	(.L_23 - .L_22)
.L_22:
        /*0070*/ 	.word	0x00000008
.L_23:


//--------------------- .nv.callgraph             --------------------------
	.section	.nv.callgraph,"",@"SHT_CUDA_CALLGRAPH"
	.align	4
	.sectionentsize	8
	.align		4
        /*0000*/ 	.word	0x00000000
	.align		4
        /*0004*/ 	.word	0xffffffff
	.align		4
        /*0008*/ 	.word	0x00000000
	.align		4
        /*000c*/ 	.word	0xfffffffe
	.align		4
        /*0010*/ 	.word	0x00000000
	.align		4
        /*0014*/ 	.word	0xfffffffd
	.align		4
        /*0018*/ 	.word	0x00000000
	.align		4
        /*001c*/ 	.word	0xfffffffc


//--------------------- .text._Z13swiglu_kernelPKfPfi --------------------------
	.section	.text._Z13swiglu_kernelPKfPfi,"ax",@progbits
	.align	128
        .global         _Z13swiglu_kernelPKfPfi
        .type           _Z13swiglu_kernelPKfPfi,@function
        .size           _Z13swiglu_kernelPKfPfi,(.L_x_8 - _Z13swiglu_kernelPKfPfi)
        .other          _Z13swiglu_kernelPKfPfi,@"STO_CUDA_ENTRY STV_DEFAULT"
_Z13swiglu_kernelPKfPfi:
.text._Z13swiglu_kernelPKfPfi:
[----:B------:R-:W-:Y:S01]  /*0000*/  LDC R1, c[0x0][0x37c] ;  /* 0x0000df00ff017b82 */ /* 0x000fe20000000800 */
[----:B------:R-:W0:Y:S07]  /*0010*/  S2R R3, SR_CTAID.X ;  /* 0x0000000000037919 */ /* 0x000e2e0000002500 */
[----:B------:R-:W1:Y:S01]  /*0020*/  LDC R8, c[0x0][0x390] ;  /* 0x0000e400ff087b82 */ /* 0x000e620000000800 */
[----:B------:R-:W0:Y:S01]  /*0030*/  LDCU UR4, c[0x0][0x360] ;  /* 0x00006c00ff0477ac */ /* 0x000e220008000800 */
[----:B------:R-:W0:Y:S02]  /*0040*/  S2R R0, SR_TID.X ;  /* 0x0000000000007919 */ /* 0x000e240000002100 */
[----:B0-----:R-:W-:-:S05]  /*0050*/  IMAD R3, R3, UR4, R0 ;  /* 0x0000000403037c24 */ /* 0x001fca000f8e0200 */
[----:B-1----:R-:W-:-:S13]  /*0060*/  ISETP.GE.AND P0, PT, R3, R8, PT ;  /* 0x000000080300720c */ /* 0x002fda0003f06270 */
[----:B------:R-:W-:Y:S05]  /*0070*/  @P0 EXIT ;  /* 0x000000000000094d */ /* 0x000fea0003800000 */
[----:B------:R-:W0:Y:S01]  /*0080*/  LDC.64 R6, c[0x0][0x380] ;  /* 0x0000e000ff067b82 */ /* 0x000e220000000a00 */
[----:B------:R-:W1:Y:S01]  /*0090*/  LDCU.64 UR4, c[0x0][0x358] ;  /* 0x00006b00ff0477ac */ /* 0x000e620008000a00 */
[----:B0-----:R-:W-:-:S05]  /*00a0*/  IMAD.WIDE R6, R3, 0x4, R6 ;  /* 0x0000000403067825 */ /* 0x001fca00078e0206 */
[----:B-1----:R-:W2:Y:S01]  /*00b0*/  LDG.E R4, desc[UR4][R6.64] ;  /* 0x0000000406047981 */ /* 0x002ea2000c1e1900 */
[----:B------:R-:W-:-:S05]  /*00c0*/  IMAD.WIDE R8, R8, 0x4, R6 ;  /* 0x0000000408087825 */ /* 0x000fca00078e0206 */
[----:B------:R0:W5:Y:S01]  /*00d0*/  LDG.E R5, desc[UR4][R8.64] ;  /* 0x0000000408057981 */ /* 0x000162000c1e1900 */
[----:B------:R-:W-:Y:S02]  /*00e0*/  HFMA2 R13, -RZ, RZ, 3.7421875, 0 ;  /* 0x437c0000ff0d7431 */ /* 0x000fe400000001ff */
[----:B------:R-:W-:Y:S01]  /*00f0*/  IMAD.MOV.U32 R11, RZ, RZ, 0x3bbb989d ;  /* 0x3bbb989dff0b7424 */ /* 0x000fe200078e00ff */
[----:B------:R-:W-:Y:S03]  /*0100*/  BSSY.RECONVERGENT B0, `(.L_x_0) ;  /* 0x0000014000007945 */ /* 0x000fe60003800200 */
[----:B--2---:R-:W-:-:S04]  /*0110*/  FFMA.SAT R0, R4, -R11, 0.5 ;  /* 0x3f00000004007423 */ /* 0x004fc8000000280b */
[----:B------:R-:W-:-:S04]  /*0120*/  FFMA.RM R0, R0, R13, 12582913 ;  /* 0x4b40000100007423 */ /* 0x000fc8000000400d */
[C---:B------:R-:W-:Y:S01]  /*0130*/  FADD R11, R0.reuse, -12583039 ;  /* 0xcb40007f000b7421 */ /* 0x040fe20000000000 */
[----:B------:R-:W-:-:S03]  /*0140*/  IMAD.SHL.U32 R0, R0, 0x800000, RZ ;  /* 0x0080000000007824 */ /* 0x000fc600078e00ff */
[----:B------:R-:W-:-:S04]  /*0150*/  FFMA R11, R4, -1.4426950216293334961, -R11 ;  /* 0xbfb8aa3b040b7823 */ /* 0x000fc8000000080b */
[----:B------:R-:W-:-:S06]  /*0160*/  FFMA R11, R4, -1.925963033500011079e-08, R11 ;  /* 0xb2a57060040b7823 */ /* 0x000fcc000000000b */
[----:B------:R-:W1:Y:S02]  /*0170*/  MUFU.EX2 R11, R11 ;  /* 0x0000000b000b7308 */ /* 0x000e640000000800 */
[----:B-1----:R-:W-:-:S05]  /*0180*/  FFMA R0, R0, R11, 1 ;  /* 0x3f80000000007423 */ /* 0x002fca000000000b */
[----:B------:R-:W-:-:S04]  /*0190*/  IADD3 R2, PT, PT, R0, 0x1800000, RZ ;  /* 0x0180000000027810 */ /* 0x000fc80007ffe0ff */
[----:B------:R-:W-:-:S04]  /*01a0*/  LOP3.LUT R2, R2, 0x7f800000, RZ, 0xc0, !PT ;  /* 0x7f80000002027812 */ /* 0x000fc800078ec0ff */
[----:B------:R-:W-:-:S13]  /*01b0*/  ISETP.GT.U32.AND P0, PT, R2, 0x1ffffff, PT ;  /* 0x01ffffff0200780c */ /* 0x000fda0003f04070 */
[----:B0-----:R-:W-:Y:S05]  /*01c0*/  @P0 BRA `(.L_x_1) ;  /* 0x00000000000c0947 */ /* 0x001fea0003800000 */
[----:B------:R-:W-:-:S07]  /*01d0*/  MOV R6, 0x1f0 ;  /* 0x000001f000067802 */ /* 0x000fce0000000f00 */
[----:B-----5:R-:W-:Y:S05]  /*01e0*/  CALL.REL.NOINC `($__internal_0_$__cuda_sm20_rcp_rn_f32_slowpath) ;  /* 0x0000000000307944 */ /* 0x020fea0003c00000 */
[----:B------:R-:W-:Y:S05]  /*01f0*/  BRA `(.L_x_2) ;  /* 0x0000000000107947 */ /* 0x000fea0003800000 */
.L_x_1:
[----:B------:R-:W0:Y:S02]  /*0200*/  MUFU.RCP R9, R0 ;  /* 0x0000000000097308 */ /* 0x000e240000001000 */
[----:B0-----:R-:W-:-:S04]  /*0210*/  FFMA R2, R0, R9, -1 ;  /* 0xbf80000000027423 */ /* 0x001fc80000000009 */
[----:B------:R-:W-:-:S04]  /*0220*/  FADD.FTZ R2, -R2, -RZ ;  /* 0x800000ff02027221 */ /* 0x000fc80000010100 */
[----:B------:R-:W-:-:S07]  /*0230*/  FFMA R9, R9, R2, R9 ;  /* 0x0000000209097223 */ /* 0x000fce0000000009 */
.L_x_2:
[----:B------:R-:W-:Y:S05]  /*0240*/  BSYNC.RECONVERGENT B0 ;  /* 0x0000000000007941 */ /* 0x000fea0003800200 */
.L_x_0:
[----:B------:R-:W0:Y:S01]  /*0250*/  LDC.64 R6, c[0x0][0x388] ;  /* 0x0000e200ff067b82 */ /* 0x000e220000000a00 */
[----:B------:R-:W-:-:S04]  /*0260*/  FMUL R4, R4, R9 ;  /* 0x0000000904047220 */ /* 0x000fc80000400000 */
[----:B-----5:R-:W-:Y:S01]  /*0270*/  FMUL R5, R5, R4 ;  /* 0x0000000405057220 */ /* 0x020fe20000400000 */
[----:B0-----:R-:W-:-:S05]  /*0280*/  IMAD.WIDE R2, R3, 0x4, R6 ;  /* 0x0000000403027825 */ /* 0x001fca00078e0206 */
[----:B------:R-:W-:Y:S01]  /*0290*/  STG.E desc[UR4][R2.64], R5 ;  /* 0x0000000502007986 */ /* 0x000fe2000c101904 */
[----:B------:R-:W-:Y:S05]  /*02a0*/  EXIT ;  /* 0x000000000000794d */ /* 0x000fea0003800000 */
        .weak           $__internal_0_$__cuda_sm20_rcp_rn_f32_slowpath
        .type           $__internal_0_$__cuda_sm20_rcp_rn_f32_slowpath,@function
        .size           $__internal_0_$__cuda_sm20_rcp_rn_f32_slowpath,(.L_x_8 - $__internal_0_$__cuda_sm20_rcp_rn_f32_slowpath)
$__internal_0_$__cuda_sm20_rcp_rn_f32_slowpath:
[----:B------:R-:W-:Y:S01]  /*02b0*/  IMAD.SHL.U32 R2, R0, 0x2, RZ ;  /* 0x0000000200027824 */ /* 0x000fe200078e00ff */
[----:B------:R-:W-:Y:S04]  /*02c0*/  BSSY.RECONVERGENT B1, `(.L_x_3) ;  /* 0x0000030000017945 */ /* 0x000fe80003800200 */
[----:B------:R-:W-:-:S04]  /*02d0*/  SHF.R.U32.HI R2, RZ, 0x18, R2 ;  /* 0x00000018ff027819 */ /* 0x000fc80000011602 */
[----:B------:R-:W-:-:S13]  /*02e0*/  ISETP.NE.U32.AND P0, PT, R2, RZ, PT ;  /* 0x000000ff0200720c */ /* 0x000fda0003f05070 */
[----:B------:R-:W-:Y:S05]  /*02f0*/  @P0 BRA `(.L_x_4) ;  /* 0x0000000000280947 */ /* 0x000fea0003800000 */
[----:B------:R-:W-:-:S04]  /*0300*/  SHF.L.U32 R2, R0, 0x1, RZ ;  /* 0x0000000100027819 */ /* 0x000fc800000006ff */
[----:B------:R-:W-:-:S13]  /*0310*/  ISETP.NE.AND P0, PT, R2, RZ, PT ;  /* 0x000000ff0200720c */ /* 0x000fda0003f05270 */
[----:B------:R-:W-:Y:S01]  /*0320*/  @P0 FFMA R8, R0, 1.84467440737095516160e+19, RZ ;  /* 0x5f80000000080823 */ /* 0x000fe200000000ff */
[----:B------:R-:W-:Y:S08]  /*0330*/  @!P0 MUFU.RCP R7, R0 ;  /* 0x0000000000078308 */ /* 0x000ff00000001000 */
[----:B------:R-:W0:Y:S02]  /*0340*/  @P0 MUFU.RCP R9, R8 ;  /* 0x0000000800090308 */ /* 0x000e240000001000 */
[----:B0-----:R-:W-:-:S04]  /*0350*/  @P0 FFMA R2, R8, R9, -1 ;  /* 0xbf80000008020423 */ /* 0x001fc80000000009 */
[----:B------:R-:W-:-:S04]  /*0360*/  @P0 FADD.FTZ R2, -R2, -RZ ;  /* 0x800000ff02020221 */ /* 0x000fc80000010100 */
[----:B------:R-:W-:-:S04]  /*0370*/  @P0 FFMA R2, R9, R2, R9 ;  /* 0x0000000209020223 */ /* 0x000fc80000000009 */
[----:B------:R-:W-:Y:S01]  /*0380*/  @P0 FFMA R7, R2, 1.84467440737095516160e+19, RZ ;  /* 0x5f80000002070823 */ /* 0x000fe200000000ff */
[----:B------:R-:W-:Y:S06]  /*0390*/  BRA `(.L_x_5) ;  /* 0x0000000000887947 */ /* 0x000fec0003800000 */
.L_x_4:
[----:B------:R-:W-:-:S05]  /*03a0*/  VIADD R7, R2, 0xffffff03 ;  /* 0xffffff0302077836 */ /* 0x000fca0000000000 */
[----:B------:R-:W-:-:S13]  /*03b0*/  ISETP.GT.U32.AND P0, PT, R7, 0x1, PT ;  /* 0x000000010700780c */ /* 0x000fda0003f04070 */
[----:B------:R-:W-:Y:S05]  /*03c0*/  @P0 BRA `(.L_x_6) ;  /* 0x0000000000780947 */ /* 0x000fea0003800000 */
[----:B------:R-:W-:Y:S02]  /*03d0*/  LOP3.LUT R8, R0, 0x7fffff, RZ, 0xc0, !PT ;  /* 0x007fffff00087812 */ /* 0x000fe400078ec0ff */
[----:B------:R-:W-:Y:S02]  /*03e0*/  MOV R12, 0x3 ;  /* 0x00000003000c7802 */ /* 0x000fe40000000f00 */
[----:B------:R-:W-:Y:S02]  /*03f0*/  LOP3.LUT R8, R8, 0x3f800000, RZ, 0xfc, !PT ;  /* 0x3f80000008087812 */ /* 0x000fe400078efcff */
[----:B------:R-:W-:Y:S02]  /*0400*/  SHF.L.U32 R13, R12, R7, RZ ;  /* 0x000000070c0d7219 */ /* 0x000fe400000006ff */
[----:B------:R-:W0:Y:S02]  /*0410*/  MUFU.RCP R9, R8 ;  /* 0x0000000800097308 */ /* 0x000e240000001000 */
[----:B0-----:R-:W-:-:S04]  /*0420*/  FFMA R10, R8, R9, -1 ;  /* 0xbf800000080a7423 */ /* 0x001fc80000000009 */
[----:B------:R-:W-:-:S04]  /*0430*/  FADD.FTZ R10, -R10, -RZ ;  /* 0x800000ff0a0a7221 */ /* 0x000fc80000010100 */
[CCC-:B------:R-:W-:Y:S01]  /*0440*/  FFMA.RM R11, R9.reuse, R10.reuse, R9.reuse ;  /* 0x0000000a090b7223 */ /* 0x1c0fe20000004009 */
[----:B------:R-:W-:-:S04]  /*0450*/  FFMA.RP R10, R9, R10, R9 ;  /* 0x0000000a090a7223 */ /* 0x000fc80000008009 */
[C---:B------:R-:W-:Y:S02]  /*0460*/  LOP3.LUT R9, R11.reuse, 0x7fffff, RZ, 0xc0, !PT ;  /* 0x007fffff0b097812 */ /* 0x040fe400078ec0ff */
[----:B------:R-:W-:Y:S02]  /*0470*/  FSETP.NEU.FTZ.AND P0, PT, R11, R10, PT ;  /* 0x0000000a0b00720b */ /* 0x000fe40003f1d000 */
[----:B------:R-:W-:Y:S02]  /*0480*/  LOP3.LUT R10, R9, 0x800000, RZ, 0xfc, !PT ;  /* 0x00800000090a7812 */ /* 0x000fe400078efcff */
[----:B------:R-:W-:Y:S02]  /*0490*/  SEL R9, RZ, 0xffffffff, !P0 ;  /* 0xffffffffff097807 */ /* 0x000fe40004000000 */
[----:B------:R-:W-:-:S03]  /*04a0*/  LOP3.LUT R8, R13, R10, RZ, 0xc0, !PT ;  /* 0x0000000a0d087212 */ /* 0x000fc600078ec0ff */
[----:B------:R-:W-:Y:S01]  /*04b0*/  IMAD.MOV R9, RZ, RZ, -R9 ;  /* 0x000000ffff097224 */ /* 0x000fe200078e0a09 */
[----:B------:R-:W-:-:S04]  /*04c0*/  SHF.R.U32.HI R8, RZ, R7, R8 ;  /* 0x00000007ff087219 */ /* 0x000fc80000011608 */
[----:B------:R-:W-:Y:S02]  /*04d0*/  LOP3.LUT P1, RZ, R9, R7, R10, 0xf8, !PT ;  /* 0x0000000709ff7212 */ /* 0x000fe4000782f80a */
[C---:B------:R-:W-:Y:S02]  /*04e0*/  LOP3.LUT P0, RZ, R8.reuse, 0x1, RZ, 0xc0, !PT ;  /* 0x0000000108ff7812 */ /* 0x040fe4000780c0ff */
[----:B------:R-:W-:-:S04]  /*04f0*/  LOP3.LUT P2, RZ, R8, 0x2, RZ, 0xc0, !PT ;  /* 0x0000000208ff7812 */ /* 0x000fc8000784c0ff */
[----:B------:R-:W-:Y:S02]  /*0500*/  PLOP3.LUT P0, PT, P0, P1, P2, 0xe0, 0x0 ;  /* 0x000000000000781c */ /* 0x000fe40000703c20 */
[----:B------:R-:W-:Y:S02]  /*0510*/  LOP3.LUT P1, RZ, R0, 0x7fffff, RZ, 0xc0, !PT ;  /* 0x007fffff00ff7812 */ /* 0x000fe4000782c0ff */
[----:B------:R-:W-:-:S04]  /*0520*/  SEL R7, RZ, 0x1, !P0 ;  /* 0x00000001ff077807 */ /* 0x000fc80004000000 */
[----:B------:R-:W-:-:S04]  /*0530*/  IADD3 R7, PT, PT, -R7, RZ, RZ ;  /* 0x000000ff07077210 */ /* 0x000fc80007ffe1ff */
[----:B------:R-:W-:Y:S01]  /*0540*/  ISETP.GE.AND P0, PT, R7, RZ, PT ;  /* 0x000000ff0700720c */ /* 0x000fe20003f06270 */
[----:B------:R-:W-:-:S05]  /*0550*/  VIADD R7, R2, 0xffffff04 ;  /* 0xffffff0402077836 */ /* 0x000fca0000000000 */
[----:B------:R-:W-:-:S07]  /*0560*/  SHF.R.U32.HI R7, RZ, R7, R10 ;  /* 0x00000007ff077219 */ /* 0x000fce000001160a */
[----:B------:R-:W-:-:S05]  /*0570*/  @!P0 IADD3 R7, PT, PT, R7, 0x1, RZ ;  /* 0x0000000107078810 */ /* 0x000fca0007ffe0ff */
[----:B------:R-:W-:-:S05]  /*0580*/  @!P1 IMAD.SHL.U32 R7, R7, 0x2, RZ ;  /* 0x0000000207079824 */ /* 0x000fca00078e00ff */
[----:B------:R-:W-:Y:S01]  /*0590*/  LOP3.LUT R7, R7, 0x80000000, R0, 0xf8, !PT ;  /* 0x8000000007077812 */ /* 0x000fe200078ef800 */
[----:B------:R-:W-:Y:S06]  /*05a0*/  BRA `(.L_x_5) ;  /* 0x0000000000047947 */ /* 0x000fec0003800000 */
.L_x_6:
[----:B------:R0:W1:Y:S02]  /*05b0*/  MUFU.RCP R7, R0 ;  /* 0x0000000000077308 */ /* 0x0000640000001000 */
.L_x_5:
[----:B------:R-:W-:Y:S05]  /*05c0*/  BSYNC.RECONVERGENT B1 ;  /* 0x0000000000017941 */ /* 0x000fea0003800200 */
.L_x_3:
[----:B-1----:R-:W-:Y:S01]  /*05d0*/  MOV R9, R7 ;  /* 0x0000000700097202 */ /* 0x002fe20000000f00 */
[----:B------:R-:W-:-:S04]  /*05e0*/  IMAD.MOV.U32 R7, RZ, RZ, 0x0 ;  /* 0x00000000ff077424 */ /* 0x000fc800078e00ff */
[----:B0-----:R-:W-:Y:S05]  /*05f0*/  RET.REL.NODEC R6 `(_Z13swiglu_kernelPKfPfi) ;  /* 0xfffffff806807950 */ /* 0x001fea0003c3ffff */
.L_x_7:
[----:B------:R-:W-:-:S00]  /*0600*/  BRA `(.L_x_7) ;  /* 0xfffffffc00fc7947 */ /* 0x000fc0000383ffff */
[----:B------:R-:W-:-:S00]  /*0610*/  NOP ;  /* 0x0000000000007918 */ /* 0x000fc00000000000 */
        /* <DEDUP_REMOVED lines=14> */
.L_x_8:


//--------------------- .nv.shared.reserved.0     --------------------------
	.section	.nv.shared.reserved.0,"aw",@nobits
	.weak		__nv_reservedSMEM_offset_0_alias
	.size		__nv_reservedSMEM_offset_0_alias, 0, 64
	.other		__nv_reservedSMEM_offset_0_alias,@"STO_CUDA_RESERVED_SHARED STV_DEFAULT"
__nv_reservedSMEM_offset_0_alias:
	.zero		0
	.zero		64


//--------------------- .nv.constant0._Z13swiglu_kernelPKfPfi --------------------------
	.section	.nv.constant0._Z13swiglu_kernelPKfPfi,"a",@progbits
	.sectionflags	@""
	.align	4
.nv.constant0._Z13swiglu_kernelPKfPfi:
	.zero		916


//--------------------- SYMBOLS --------------------------

	.type		.nv.reservedSmem.offset0,@object
	.size		.nv.reservedSmem.offset0,0x4
